	.headerflags	@"EF_CUDA_TEXMODE_UNIFIED EF_CUDA_64BIT_ADDRESS EF_CUDA_ACCELERATORS EF_CUDA_SM90 EF_CUDA_VIRTUAL_SM(EF_CUDA_SM90)"
	.elftype	@"ET_EXEC"


//--------------------- .nv.info                  --------------------------
	.section	.nv.info,"",@"SHT_CUDA_INFO"
	.align	4


	//----- nvinfo : EIATTR_REGCOUNT
	.align		4
        /*0000*/ 	.byte	0x04, 0x2f
        /*0002*/ 	.short	(.L_3 - .L_2)
	.align		4
.L_2:
        /*0004*/ 	.word	index@(triton_poi_fused__native_batch_norm_legit_no_training_silu_10)
        /*0008*/ 	.word	0x00000013


	//----- nvinfo : EIATTR_MIN_STACK_SIZE
	.align		4
.L_3:
        /*000c*/ 	.byte	0x04, 0x12
        /*000e*/ 	.short	(.L_5 - .L_4)
	.align		4
.L_4:
        /*0010*/ 	.word	index@(triton_poi_fused__native_batch_norm_legit_no_training_silu_10)
        /*0014*/ 	.word	0x00000000


	//----- nvinfo : EIATTR_FRAME_SIZE
	.align		4
.L_5:
        /*0018*/ 	.byte	0x04, 0x11
        /*001a*/ 	.short	(.L_7 - .L_6)
	.align		4
.L_6:
        /*001c*/ 	.word	index@(triton_poi_fused__native_batch_norm_legit_no_training_silu_10)
        /*0020*/ 	.word	0x00000000


	//----- nvinfo : EIATTR_MIN_STACK_SIZE
	.align		4
.L_7:
        /*0024*/ 	.byte	0x04, 0x12
        /*0026*/ 	.short	(.L_9 - .L_8)
	.align		4
.L_8:
        /*0028*/ 	.word	index@(triton_poi_fused__native_batch_norm_legit_no_training_silu_10)
        /*002c*/ 	.word	0x00000000
.L_9:


//--------------------- .nv.info.triton_poi_fused__native_batch_norm_legit_no_training_silu_10 --------------------------
	.section	.nv.info.triton_poi_fused__native_batch_norm_legit_no_training_silu_10,"",@"SHT_CUDA_INFO"
	.sectionflags	@""
	.align	4


	//----- nvinfo : EIATTR_CUDA_API_VERSION
	.align		4
        /*0000*/ 	.byte	0x04, 0x37
        /*0002*/ 	.short	(.L_11 - .L_10)
.L_10:
        /*0004*/ 	.word	0x0000007c


	//----- nvinfo : EIATTR_KPARAM_INFO
	.align		4
.L_11:
        /*0008*/ 	.byte	0x04, 0x17
        /*000a*/ 	.short	(.L_13 - .L_12)
.L_12:
        /*000c*/ 	.word	0x00000000
        /*0010*/ 	.short	0x0006
        /*0012*/ 	.short	0x0030
        /*0014*/ 	.byte	0x00, 0xf0, 0x11, 0x00


	//----- nvinfo : EIATTR_KPARAM_INFO
	.align		4
.L_13:
        /*0018*/ 	.byte	0x04, 0x17
        /*001a*/ 	.short	(.L_15 - .L_14)
.L_14:
        /*001c*/ 	.word	0x00000000
        /*0020*/ 	.short	0x0005
        /*0022*/ 	.short	0x0028
        /*0024*/ 	.byte	0x00, 0xf4, 0x21, 0x00


	//----- nvinfo : EIATTR_KPARAM_INFO
	.align		4
.L_15:
        /*0028*/ 	.byte	0x04, 0x17
        /*002a*/ 	.short	(.L_17 - .L_16)
.L_16:
        /*002c*/ 	.word	0x00000000
        /*0030*/ 	.short	0x0004
        /*0032*/ 	.short	0x0020
        /*0034*/ 	.byte	0x00, 0xf4, 0x21, 0x00


	//----- nvinfo : EIATTR_KPARAM_INFO
	.align		4
.L_17:
        /*0038*/ 	.byte	0x04, 0x17
        /*003a*/ 	.short	(.L_19 - .L_18)
.L_18:
        /*003c*/ 	.word	0x00000000
        /*0040*/ 	.short	0x0003
        /*0042*/ 	.short	0x0018
        /*0044*/ 	.byte	0x00, 0xf4, 0x21, 0x00


	//----- nvinfo : EIATTR_KPARAM_INFO
	.align		4
.L_19:
        /*0048*/ 	.byte	0x04, 0x17
        /*004a*/ 	.short	(.L_21 - .L_20)
.L_20:
        /*004c*/ 	.word	0x00000000
        /*0050*/ 	.short	0x0002
        /*0052*/ 	.short	0x0010
        /*0054*/ 	.byte	0x00, 0xf4, 0x21, 0x00


	//----- nvinfo : EIATTR_KPARAM_INFO
	.align		4
.L_21:
        /*0058*/ 	.byte	0x04, 0x17
        /*005a*/ 	.short	(.L_23 - .L_22)
.L_22:
        /*005c*/ 	.word	0x00000000
        /*0060*/ 	.short	0x0001
        /*0062*/ 	.short	0x0008
        /*0064*/ 	.byte	0x00, 0xf4, 0x21, 0x00


	//----- nvinfo : EIATTR_KPARAM_INFO
	.align		4
.L_23:
        /*0068*/ 	.byte	0x04, 0x17
        /*006a*/ 	.short	(.L_25 - .L_24)
.L_24:
        /*006c*/ 	.word	0x00000000
        /*0070*/ 	.short	0x0000
        /*0072*/ 	.short	0x0000
        /*0074*/ 	.byte	0x00, 0xf4, 0x21, 0x00


	//----- nvinfo : EIATTR_SPARSE_MMA_MASK
	.align		4
.L_25:
        /*0078*/ 	.byte	0x03, 0x50
        /*007a*/ 	.short	0x0000


	//----- nvinfo : EIATTR_MAXREG_COUNT
	.align		4
        /*007c*/ 	.byte	0x03, 0x1b
        /*007e*/ 	.short	0x00ff


	//----- nvinfo : EIATTR_EXIT_INSTR_OFFSETS
	.align		4
        /*0080*/ 	.byte	0x04, 0x1c
        /*0082*/ 	.short	(.L_27 - .L_26)


	//   ....[0]....
.L_26:
        /*0084*/ 	.word	0x000003a0


	//   ....[1]....
        /*0088*/ 	.word	0x000003c0


	//----- nvinfo : EIATTR_REQNTID
	.align		4
.L_27:
        /*008c*/ 	.byte	0x04, 0x10
        /*008e*/ 	.short	(.L_29 - .L_28)
.L_28:
        /*0090*/ 	.word	0x00000080
        /*0094*/ 	.word	0x00000001
        /*0098*/ 	.word	0x00000001


	//----- nvinfo : EIATTR_CBANK_PARAM_SIZE
	.align		4
.L_29:
        /*009c*/ 	.byte	0x03, 0x19
        /*009e*/ 	.short	0x0034


	//----- nvinfo : EIATTR_PARAM_CBANK
	.align		4
        /*00a0*/ 	.byte	0x04, 0x0a
        /*00a2*/ 	.short	(.L_31 - .L_30)
	.align		4
.L_30:
        /*00a4*/ 	.word	index@(.nv.constant0.triton_poi_fused__native_batch_norm_legit_no_training_silu_10)
        /*00a8*/ 	.short	0x0210
        /*00aa*/ 	.short	0x0034


	//----- nvinfo : EIATTR_SW_WAR
	.align		4
.L_31:
        /*00ac*/ 	.byte	0x04, 0x36
        /*00ae*/ 	.short	(.L_33 - .L_32)
.L_32:
        /*00b0*/ 	.word	0x00000008
.L_33:


//--------------------- .nv.callgraph             --------------------------
	.section	.nv.callgraph,"",@"SHT_CUDA_CALLGRAPH"
	.align	4
	.sectionentsize	8
	.align		4
        /*0000*/ 	.word	0x00000000
	.align		4
        /*0004*/ 	.word	0xffffffff
	.align		4
        /*0008*/ 	.word	0x00000000
	.align		4
        /*000c*/ 	.word	0xfffffffe
	.align		4
        /*0010*/ 	.word	0x00000000
	.align		4
        /*0014*/ 	.word	0xfffffffd
	.align		4
        /*0018*/ 	.word	0x00000000
	.align		4
        /*001c*/ 	.word	0xfffffffc


//--------------------- .nv.constant4             --------------------------
	.section	.nv.constant4,"a",@progbits
	.align	8
	.align		8
.nv.constant4:
        /*0000*/ 	.dword	_$_str
	.align		8
        /*0008*/ 	.dword	_$_str_$_2


//--------------------- .text.triton_poi_fused__native_batch_norm_legit_no_training_silu_10 --------------------------
	.section	.text.triton_poi_fused__native_batch_norm_legit_no_training_silu_10,"ax",@progbits
	.align	128
        .global         triton_poi_fused__native_batch_norm_legit_no_training_silu_10
        .type           triton_poi_fused__native_batch_norm_legit_no_training_silu_10,@function
        .size           triton_poi_fused__native_batch_norm_legit_no_training_silu_10,(.L_x_1 - triton_poi_fused__native_batch_norm_legit_no_training_silu_10)
        .other          triton_poi_fused__native_batch_norm_legit_no_training_silu_10,@"STO_CUDA_ENTRY STV_DEFAULT"
triton_poi_fused__native_batch_norm_legit_no_training_silu_10:
.text.triton_poi_fused__native_batch_norm_legit_no_training_silu_10:
[----:B------:R-:W0:Y:S01]  /*0000*/  LDC R1, c[0x0][0x28] ;  /* 0x00000a00ff017b82 */ /* 0x000e220000000800 */
[----:B------:R-:W1:Y:S07]  /*0010*/  S2R R0, SR_TID.X ;  /* 0x0000000000007919 */ /* 0x000e6e0000002100 */
[----:B------:R-:W2:Y:S01]  /*0020*/  LDC.64 R6, c[0x0][0x228] ;  /* 0x00008a00ff067b82 */ /* 0x000ea20000000a00 */
[----:B------:R-:W-:Y:S01]  /*0030*/  CS2R R14, SRZ ;  /* 0x00000000000e7805 */ /* 0x000fe2000001ff00 */
[----:B------:R-:W-:Y:S01]  /*0040*/  ULDC.64 UR4, c[0x0][0x208] ;  /* 0x0000820000047ab9 */ /* 0x000fe20000000a00 */
[----:B------:R-:W3:Y:S05]  /*0050*/  S2R R3, SR_CTAID.X ;  /* 0x0000000000037919 */ /* 0x000eea0000002500 */
[----:B------:R-:W4:Y:S08]  /*0060*/  LDC.64 R4, c[0x0][0x220] ;  /* 0x00008800ff047b82 */ /* 0x000f300000000a00 */
[----:B------:R-:W5:Y:S08]  /*0070*/  LDC.64 R8, c[0x0][0x230] ;  /* 0x00008c00ff087b82 */ /* 0x000f700000000a00 */
[----:B------:R-:W5:Y:S01]  /*0080*/  LDC.64 R10, c[0x0][0x238] ;  /* 0x00008e00ff0a7b82 */ /* 0x000f620000000a00 */
[----:B-1----:R-:W-:-:S04]  /*0090*/  LOP3.LUT R0, R0, 0x7f, RZ, 0xc0, !PT ;  /* 0x0000007f00007812 */ /* 0x002fc800078ec0ff */
[----:B---3--:R-:W-:-:S04]  /*00a0*/  LEA R0, R3, R0, 0x7 ;  /* 0x0000000003007211 */ /* 0x008fc800078e38ff */
[C---:B------:R-:W-:Y:S01]  /*00b0*/  ISETP.GE.AND P0, PT, R0.reuse, 0x300, PT ;  /* 0x000003000000780c */ /* 0x040fe20003f06270 */
[----:B------:R-:W-:-:S05]  /*00c0*/  IMAD.HI R2, R0, 0x2aaaaaab, RZ ;  /* 0x2aaaaaab00027827 */ /* 0x000fca00078e02ff */
[----:B------:R-:W-:-:S04]  /*00d0*/  SHF.R.U32.HI R3, RZ, 0x1f, R2 ;  /* 0x0000001fff037819 */ /* 0x000fc80000011602 */
[----:B------:R-:W-:-:S05]  /*00e0*/  LEA.HI R3, R2, R3, RZ, 0x1b ;  /* 0x0000000302037211 */ /* 0x000fca00078fd8ff */
[----:B------:R-:W-:Y:S02]  /*00f0*/  IMAD R13, R3, -0xc0, R0 ;  /* 0xffffff40030d7824 */ /* 0x000fe400078e0200 */
[----:B------:R-:W1:Y:S02]  /*0100*/  LDC.64 R2, c[0x0][0x218] ;  /* 0x00008600ff027b82 */ /* 0x000e640000000a00 */
[----:B--2---:R-:W-:-:S05]  /*0110*/  IMAD.WIDE R6, R13, 0x4, R6 ;  /* 0x000000040d067825 */ /* 0x004fca00078e0206 */
[----:B------:R5:W2:Y:S01]  /*0120*/  @!P0 LDG.E.EL R14, desc[UR4][R6.64] ;  /* 0x00000004060e8981 */ /* 0x000aa2000c2e1900 */
[----:B------:R-:W-:Y:S01]  /*0130*/  HFMA2.MMA R12, -RZ, RZ, 0, 0 ;  /* 0x00000000ff0c7435 */ /* 0x000fe200000001ff */
[----:B----4-:R-:W-:-:S05]  /*0140*/  IMAD.WIDE R4, R13, 0x4, R4 ;  /* 0x000000040d047825 */ /* 0x010fca00078e0204 */
[----:B------:R-:W3:Y:S01]  /*0150*/  @!P0 LDG.E.EL R15, desc[UR4][R4.64] ;  /* 0x00000004040f8981 */ /* 0x000ee2000c2e1900 */
[----:B-----5:R-:W-:-:S04]  /*0160*/  IMAD.WIDE R6, R13, 0x4, R8 ;  /* 0x000000040d067825 */ /* 0x020fc800078e0208 */
[----:B-1----:R-:W-:-:S04]  /*0170*/  IMAD.WIDE R2, R0, 0x4, R2 ;  /* 0x0000000400027825 */ /* 0x002fc800078e0202 */
[----:B0-----:R-:W-:Y:S01]  /*0180*/  IMAD.WIDE R8, R13, 0x4, R10 ;  /* 0x000000040d087825 */ /* 0x001fe200078e020a */
[----:B------:R0:W3:Y:S01]  /*0190*/  @!P0 LDG.E R12, desc[UR4][R2.64] ;  /* 0x00000004020c8981 */ /* 0x0000e2000c1e1900 */
[----:B------:R-:W-:-:S06]  /*01a0*/  CS2R R10, SRZ ;  /* 0x00000000000a7805 */ /* 0x000fcc000001ff00 */
[----:B------:R-:W4:Y:S04]  /*01b0*/  @!P0 LDG.E.EL R10, desc[UR4][R6.64] ;  /* 0x00000004060a8981 */ /* 0x000f28000c2e1900 */
[----:B------:R-:W4:Y:S01]  /*01c0*/  @!P0 LDG.E.EL R11, desc[UR4][R8.64] ;  /* 0x00000004080b8981 */ /* 0x000f22000c2e1900 */
[----:B------:R-:W-:Y:S01]  /*01d0*/  MOV R16, 0x3e800000 ;  /* 0x3e80000000107802 */ /* 0x000fe20000000f00 */
[----:B--2---:R-:W-:-:S04]  /*01e0*/  FADD R14, R14, 0.0010000000474974513054 ;  /* 0x3a83126f0e0e7421 */ /* 0x004fc80000000000 */
[----:B------:R-:W1:Y:S02]  /*01f0*/  MUFU.SQRT R13, R14 ;  /* 0x0000000e000d7308 */ /* 0x000e640000002000 */
[C---:B-1----:R-:W-:Y:S02]  /*0200*/  FSETP.GT.AND P1, PT, R13.reuse, 8.50705917302346158658e+37, PT ;  /* 0x7e8000000d00780b */ /* 0x042fe40003f24000 */
[----:B------:R-:W-:-:S11]  /*0210*/  FSETP.GEU.AND P2, PT, R13, 1.175494350822287508e-38, PT ;  /* 0x008000000d00780b */ /* 0x000fd60003f4e000 */
[----:B------:R-:W-:-:S04]  /*0220*/  @P1 FMUL R13, R13, 0.25 ;  /* 0x3e8000000d0d1820 */ /* 0x000fc80000400000 */
[----:B------:R-:W-:-:S06]  /*0230*/  @!P2 FMUL R13, R13, 16777216 ;  /* 0x4b8000000d0da820 */ /* 0x000fcc0000400000 */
[----:B------:R-:W1:Y:S01]  /*0240*/  MUFU.RCP R13, R13 ;  /* 0x0000000d000d7308 */ /* 0x000e620000001000 */
[----:B0-----:R-:W-:Y:S01]  /*0250*/  FSEL R2, R16, 1, P1 ;  /* 0x3f80000010027808 */ /* 0x001fe20000800000 */
[----:B---3--:R-:W-:-:S04]  /*0260*/  FADD R12, -R15, R12 ;  /* 0x0000000c0f0c7221 */ /* 0x008fc80000000100 */
[----:B------:R-:W-:-:S04]  /*0270*/  @!P2 FMUL R2, R2, 16777216 ;  /* 0x4b8000000202a820 */ /* 0x000fc80000400000 */
[----:B-1----:R-:W-:-:S04]  /*0280*/  FMUL R3, R13, R2 ;  /* 0x000000020d037220 */ /* 0x002fc80000400000 */
[----:B------:R-:W-:-:S04]  /*0290*/  FMUL R12, R12, R3 ;  /* 0x000000030c0c7220 */ /* 0x000fc80000400000 */
[----:B----4-:R-:W-:-:S04]  /*02a0*/  FFMA R10, R12, R10, R11 ;  /* 0x0000000a0c0a7223 */ /* 0x010fc8000000000b */
[----:B------:R-:W-:-:S04]  /*02b0*/  FADD R2, RZ, -R10 ;  /* 0x8000000aff027221 */ /* 0x000fc80000000000 */
[----:B------:R-:W-:-:S05]  /*02c0*/  FMUL R4, R2, 1.4426950216293334961 ;  /* 0x3fb8aa3b02047820 */ /* 0x000fca0000400000 */
[----:B------:R-:W-:-:S13]  /*02d0*/  FSETP.GEU.AND P1, PT, R4, -126, PT ;  /* 0xc2fc00000400780b */ /* 0x000fda0003f2e000 */
[----:B------:R-:W-:-:S04]  /*02e0*/  @!P1 FMUL R4, R4, 0.5 ;  /* 0x3f00000004049820 */ /* 0x000fc80000400000 */
[----:B------:R-:W0:Y:S02]  /*02f0*/  MUFU.EX2 R2, R4 ;  /* 0x0000000400027308 */ /* 0x000e240000000800 */
[----:B0-----:R-:W-:-:S04]  /*0300*/  @!P1 FMUL R2, R2, R2 ;  /* 0x0000000202029220 */ /* 0x001fc80000400000 */
[----:B------:R-:W-:Y:S02]  /*0310*/  FADD R5, R2, 1 ;  /* 0x3f80000002057421 */ /* 0x000fe40000000000 */
[----:B------:R-:W0:Y:S03]  /*0320*/  LDC.64 R2, c[0x0][0x210] ;  /* 0x00008400ff027b82 */ /* 0x000e260000000a00 */
[----:B------:R-:W-:-:S13]  /*0330*/  FSETP.GT.AND P1, PT, R5, 8.50705917302346158658e+37, PT ;  /* 0x7e8000000500780b */ /* 0x000fda0003f24000 */
[----:B------:R-:W-:-:S06]  /*0340*/  @P1 FMUL R5, R5, 0.25 ;  /* 0x3e80000005051820 */ /* 0x000fcc0000400000 */
[----:B------:R-:W1:Y:S01]  /*0350*/  MUFU.RCP R5, R5 ;  /* 0x0000000500057308 */ /* 0x000e620000001000 */
[----:B------:R-:W-:Y:S01]  /*0360*/  FSEL R6, R16, 1, P1 ;  /* 0x3f80000010067808 */ /* 0x000fe20000800000 */
[----:B0-----:R-:W-:-:S04]  /*0370*/  IMAD.WIDE R2, R0, 0x4, R2 ;  /* 0x0000000400027825 */ /* 0x001fc800078e0202 */
[----:B-1----:R-:W-:-:S04]  /*0380*/  FMUL R7, R5, R6 ;  /* 0x0000000605077220 */ /* 0x002fc80000400000 */
[----:B------:R-:W-:Y:S01]  /*0390*/  FMUL R7, R10, R7 ;  /* 0x000000070a077220 */ /* 0x000fe20000400000 */
[----:B------:R-:W-:Y:S06]  /*03a0*/  @P0 EXIT ;  /* 0x000000000000094d */ /* 0x000fec0003800000 */
[----:B------:R-:W-:Y:S01]  /*03b0*/  STG.E desc[UR4][R2.64], R7 ;  /* 0x0000000702007986 */ /* 0x000fe2000c101904 */
[----:B------:R-:W-:Y:S05]  /*03c0*/  EXIT ;  /* 0x000000000000794d */ /* 0x000fea0003800000 */
.L_x_0:
[----:B------:R-:W-:-:S00]  /*03d0*/  BRA `(.L_x_0) ;  /* 0xfffffffc00fc7947 */ /* 0x000fc0000383ffff */
[----:B------:R-:W-:-:S00]  /*03e0*/  NOP ;  /* 0x0000000000007918 */ /* 0x000fc00000000000 */
        /* <DEDUP_REMOVED lines=9> */
.L_x_1:


//--------------------- .nv.global.init           --------------------------
	.section	.nv.global.init,"aw",@progbits
.nv.global.init:
	.type		_$_str,@object
	.size		_$_str,(_$_str_$_2 - _$_str)
_$_str:
        /*0000*/ 	.byte	0x5f, 0x5f, 0x43, 0x55, 0x44, 0x41, 0x5f, 0x46, 0x54, 0x5a, 0x00
	.type		_$_str_$_2,@object
	.size		_$_str_$_2,(.L_1 - _$_str_$_2)
_$_str_$_2:
        /*000b*/ 	.byte	0x5f, 0x5f, 0x43, 0x55, 0x44, 0x41, 0x5f, 0x50, 0x52, 0x45, 0x43, 0x5f, 0x53, 0x51, 0x52, 0x54
        /*001b*/ 	.byte	0x00
.L_1:


//--------------------- .nv.constant0.triton_poi_fused__native_batch_norm_legit_no_training_silu_10 --------------------------
	.section	.nv.constant0.triton_poi_fused__native_batch_norm_legit_no_training_silu_10,"a",@progbits
	.sectionflags	@""
	.align	4
.nv.constant0.triton_poi_fused__native_batch_norm_legit_no_training_silu_10:
	.zero		580
